	.headerflags	@"EF_CUDA_TEXMODE_UNIFIED EF_CUDA_64BIT_ADDRESS EF_CUDA_ACCELERATORS EF_CUDA_SM90 EF_CUDA_VIRTUAL_SM(EF_CUDA_SM90)"
	.elftype	@"ET_EXEC"


//--------------------- .nv.info                  --------------------------
	.section	.nv.info,"",@"SHT_CUDA_INFO"
	.align	4


	//----- nvinfo : EIATTR_REGCOUNT
	.align		4
        /*0000*/ 	.byte	0x04, 0x2f
        /*0002*/ 	.short	(.L_1 - .L_0)
	.align		4
.L_0:
        /*0004*/ 	.word	index@(triton_per_fused_abs_mean_sub_19)
        /*0008*/ 	.word	0x0000000c


	//----- nvinfo : EIATTR_MIN_STACK_SIZE
	.align		4
.L_1:
        /*000c*/ 	.byte	0x04, 0x12
        /*000e*/ 	.short	(.L_3 - .L_2)
	.align		4
.L_2:
        /*0010*/ 	.word	index@(triton_per_fused_abs_mean_sub_19)
        /*0014*/ 	.word	0x00000000


	//----- nvinfo : EIATTR_FRAME_SIZE
	.align		4
.L_3:
        /*0018*/ 	.byte	0x04, 0x11
        /*001a*/ 	.short	(.L_5 - .L_4)
	.align		4
.L_4:
        /*001c*/ 	.word	index@(triton_per_fused_abs_mean_sub_19)
        /*0020*/ 	.word	0x00000000


	//----- nvinfo : EIATTR_MIN_STACK_SIZE
	.align		4
.L_5:
        /*0024*/ 	.byte	0x04, 0x12
        /*0026*/ 	.short	(.L_7 - .L_6)
	.align		4
.L_6:
        /*0028*/ 	.word	index@(triton_per_fused_abs_mean_sub_19)
        /*002c*/ 	.word	0x00000000
.L_7:


//--------------------- .nv.info.triton_per_fused_abs_mean_sub_19 --------------------------
	.section	.nv.info.triton_per_fused_abs_mean_sub_19,"",@"SHT_CUDA_INFO"
	.sectionflags	@""
	.align	4


	//----- nvinfo : EIATTR_CUDA_API_VERSION
	.align		4
        /*0000*/ 	.byte	0x04, 0x37
        /*0002*/ 	.short	(.L_9 - .L_8)
.L_8:
        /*0004*/ 	.word	0x0000007c


	//----- nvinfo : EIATTR_KPARAM_INFO
	.align		4
.L_9:
        /*0008*/ 	.byte	0x04, 0x17
        /*000a*/ 	.short	(.L_11 - .L_10)
.L_10:
        /*000c*/ 	.word	0x00000000
        /*0010*/ 	.short	0x0002
        /*0012*/ 	.short	0x0010
        /*0014*/ 	.byte	0x00, 0xf0, 0x11, 0x00


	//----- nvinfo : EIATTR_KPARAM_INFO
	.align		4
.L_11:
        /*0018*/ 	.byte	0x04, 0x17
        /*001a*/ 	.short	(.L_13 - .L_12)
.L_12:
        /*001c*/ 	.word	0x00000000
        /*0020*/ 	.short	0x0001
        /*0022*/ 	.short	0x0008
        /*0024*/ 	.byte	0x00, 0xf4, 0x21, 0x00


	//----- nvinfo : EIATTR_KPARAM_INFO
	.align		4
.L_13:
        /*0028*/ 	.byte	0x04, 0x17
        /*002a*/ 	.short	(.L_15 - .L_14)
.L_14:
        /*002c*/ 	.word	0x00000000
        /*0030*/ 	.short	0x0000
        /*0032*/ 	.short	0x0000
        /*0034*/ 	.byte	0x00, 0xf4, 0x21, 0x00


	//----- nvinfo : EIATTR_SPARSE_MMA_MASK
	.align		4
.L_15:
        /*0038*/ 	.byte	0x03, 0x50
        /*003a*/ 	.short	0x0000


	//----- nvinfo : EIATTR_MAXREG_COUNT
	.align		4
        /*003c*/ 	.byte	0x03, 0x1b
        /*003e*/ 	.short	0x00ff


	//----- nvinfo : EIATTR_COOP_GROUP_MASK_REGIDS
	.align		4
        /*0040*/ 	.byte	0x04, 0x29
        /*0042*/ 	.short	(.L_17 - .L_16)


	//   ....[0]....
.L_16:
        /*0044*/ 	.word	0xffffffff


	//   ....[1]....
        /*0048*/ 	.word	0xffffffff


	//   ....[2]....
        /*004c*/ 	.word	0xffffffff


	//   ....[3]....
        /*0050*/ 	.word	0xffffffff


	//   ....[4]....
        /*0054*/ 	.word	0xffffffff


	//----- nvinfo : EIATTR_COOP_GROUP_INSTR_OFFSETS
	.align		4
.L_17:
        /*0058*/ 	.byte	0x04, 0x28
        /*005a*/ 	.short	(.L_19 - .L_18)


	//   ....[0]....
.L_18:
        /*005c*/ 	.word	0x00000080


	//   ....[1]....
        /*0060*/ 	.word	0x000000a0


	//   ....[2]....
        /*0064*/ 	.word	0x000000c0


	//   ....[3]....
        /*0068*/ 	.word	0x000000e0


	//   ....[4]....
        /*006c*/ 	.word	0x00000100


	//----- nvinfo : EIATTR_EXIT_INSTR_OFFSETS
	.align		4
.L_19:
        /*0070*/ 	.byte	0x04, 0x1c
        /*0072*/ 	.short	(.L_21 - .L_20)


	//   ....[0]....
.L_20:
        /*0074*/ 	.word	0x00000110


	//   ....[1]....
        /*0078*/ 	.word	0x00000150


	//----- nvinfo : EIATTR_REQNTID
	.align		4
.L_21:
        /*007c*/ 	.byte	0x04, 0x10
        /*007e*/ 	.short	(.L_23 - .L_22)
.L_22:
        /*0080*/ 	.word	0x00000040
        /*0084*/ 	.word	0x00000001
        /*0088*/ 	.word	0x00000001


	//----- nvinfo : EIATTR_CBANK_PARAM_SIZE
	.align		4
.L_23:
        /*008c*/ 	.byte	0x03, 0x19
        /*008e*/ 	.short	0x0014


	//----- nvinfo : EIATTR_PARAM_CBANK
	.align		4
        /*0090*/ 	.byte	0x04, 0x0a
        /*0092*/ 	.short	(.L_25 - .L_24)
	.align		4
.L_24:
        /*0094*/ 	.word	index@(.nv.constant0.triton_per_fused_abs_mean_sub_19)
        /*0098*/ 	.short	0x0210
        /*009a*/ 	.short	0x0014


	//----- nvinfo : EIATTR_SW_WAR
	.align		4
.L_25:
        /*009c*/ 	.byte	0x04, 0x36
        /*009e*/ 	.short	(.L_27 - .L_26)
.L_26:
        /*00a0*/ 	.word	0x00000008
.L_27:


//--------------------- .nv.callgraph             --------------------------
	.section	.nv.callgraph,"",@"SHT_CUDA_CALLGRAPH"
	.align	4
	.sectionentsize	8
	.align		4
        /*0000*/ 	.word	0x00000000
	.align		4
        /*0004*/ 	.word	0xffffffff
	.align		4
        /*0008*/ 	.word	0x00000000
	.align		4
        /*000c*/ 	.word	0xfffffffe
	.align		4
        /*0010*/ 	.word	0x00000000
	.align		4
        /*0014*/ 	.word	0xfffffffd
	.align		4
        /*0018*/ 	.word	0x00000000
	.align		4
        /*001c*/ 	.word	0xfffffffc


//--------------------- .text.triton_per_fused_abs_mean_sub_19 --------------------------
	.section	.text.triton_per_fused_abs_mean_sub_19,"ax",@progbits
	.align	128
        .global         triton_per_fused_abs_mean_sub_19
        .type           triton_per_fused_abs_mean_sub_19,@function
        .size           triton_per_fused_abs_mean_sub_19,(.L_x_1 - triton_per_fused_abs_mean_sub_19)
        .other          triton_per_fused_abs_mean_sub_19,@"STO_CUDA_ENTRY STV_DEFAULT"
triton_per_fused_abs_mean_sub_19:
.text.triton_per_fused_abs_mean_sub_19:
[----:B------:R-:W0:Y:S02]  /*0000*/  LDC R1, c[0x0][0x28] ;  /* 0x00000a00ff017b82 */ /* 0x000e240000000800 */
[----:B------:R-:W1:Y:S01]  /*0010*/  S2R R6, SR_TID.X ;  /* 0x0000000000067919 */ /* 0x000e620000002100 */
[----:B------:R-:W2:Y:S01]  /*0020*/  LDC.64 R2, c[0x0][0x210] ;  /* 0x00008400ff027b82 */ /* 0x000ea20000000a00 */
[----:B------:R-:W-:Y:S01]  /*0030*/  ULDC.64 UR4, c[0x0][0x208] ;  /* 0x0000820000047ab9 */ /* 0x000fe20000000a00 */
[----:B-1----:R-:W-:-:S05]  /*0040*/  LOP3.LUT R5, R6, 0x1f, RZ, 0xc0, !PT ;  /* 0x0000001f06057812 */ /* 0x002fca00078ec0ff */
[----:B--2---:R-:W-:-:S06]  /*0050*/  IMAD.WIDE.U32 R2, R5, 0x4, R2 ;  /* 0x0000000405027825 */ /* 0x004fcc00078e0002 */
[----:B------:R-:W2:Y:S01]  /*0060*/  LDG.E R2, desc[UR4][R2.64] ;  /* 0x0000000402027981 */ /* 0x000ea2000c1e1900 */
[----:B------:R-:W-:-:S03]  /*0070*/  LOP3.LUT P0, RZ, R6, 0x3f, RZ, 0xc0, !PT ;  /* 0x0000003f06ff7812 */ /* 0x000fc6000780c0ff */
[----:B--2---:R-:W1:Y:S02]  /*0080*/  SHFL.BFLY PT, R5, R2, 0x10, 0x1f ;  /* 0x0e001f0002057f89 */ /* 0x004e6400000e0000 */
[----:B-1----:R-:W-:-:S05]  /*0090*/  FADD R5, R2, R5 ;  /* 0x0000000502057221 */ /* 0x002fca0000000000 */
[----:B------:R-:W1:Y:S02]  /*00a0*/  SHFL.BFLY PT, R0, R5, 0x8, 0x1f ;  /* 0x0d001f0005007f89 */ /* 0x000e6400000e0000 */
[----:B-1----:R-:W-:-:S05]  /*00b0*/  FADD R0, R5, R0 ;  /* 0x0000000005007221 */ /* 0x002fca0000000000 */
[----:B------:R-:W1:Y:S02]  /*00c0*/  SHFL.BFLY PT, R7, R0, 0x4, 0x1f ;  /* 0x0c801f0000077f89 */ /* 0x000e6400000e0000 */
[----:B-1----:R-:W-:-:S05]  /*00d0*/  FADD R7, R0, R7 ;  /* 0x0000000700077221 */ /* 0x002fca0000000000 */
[----:B------:R-:W1:Y:S02]  /*00e0*/  SHFL.BFLY PT, R4, R7, 0x2, 0x1f ;  /* 0x0c401f0007047f89 */ /* 0x000e6400000e0000 */
[----:B-1----:R-:W-:-:S05]  /*00f0*/  FADD R4, R7, R4 ;  /* 0x0000000407047221 */ /* 0x002fca0000000000 */
[----:B------:R1:W2:Y:S01]  /*0100*/  SHFL.BFLY PT, R9, R4, 0x1, 0x1f ;  /* 0x0c201f0004097f89 */ /* 0x0002a200000e0000 */
[----:B------:R-:W-:Y:S05]  /*0110*/  @P0 EXIT ;  /* 0x000000000000094d */ /* 0x000fea0003800000 */
[----:B------:R-:W0:Y:S01]  /*0120*/  LDC.64 R2, c[0x0][0x218] ;  /* 0x00008600ff027b82 */ /* 0x000e220000000a00 */
[----:B--2---:R-:W-:-:S05]  /*0130*/  FADD R9, R4, R9 ;  /* 0x0000000904097221 */ /* 0x004fca0000000000 */
[----:B0-----:R-:W-:Y:S01]  /*0140*/  STG.E desc[UR4][R2.64], R9 ;  /* 0x0000000902007986 */ /* 0x001fe2000c101904 */
[----:B------:R-:W-:Y:S05]  /*0150*/  EXIT ;  /* 0x000000000000794d */ /* 0x000fea0003800000 */
.L_x_0:
[----:B------:R-:W-:-:S00]  /*0160*/  BRA `(.L_x_0) ;  /* 0xfffffffc00fc7947 */ /* 0x000fc0000383ffff */
[----:B------:R-:W-:-:S00]  /*0170*/  NOP ;  /* 0x0000000000007918 */ /* 0x000fc00000000000 */
        /* <DEDUP_REMOVED lines=8> */
.L_x_1:


//--------------------- .nv.constant0.triton_per_fused_abs_mean_sub_19 --------------------------
	.section	.nv.constant0.triton_per_fused_abs_mean_sub_19,"a",@progbits
	.sectionflags	@""
	.align	4
.nv.constant0.triton_per_fused_abs_mean_sub_19:
	.zero		548
